//
// Generated by NVIDIA NVVM Compiler
//
// Compiler Build ID: CL-36424714
// Cuda compilation tools, release 13.0, V13.0.88
// Based on NVVM 20.0.0
//

.version 9.0
.target sm_100
.address_size 64

	// .globl	_Z9averagePxPiS_
.extern .func  (.param .b32 func_retval0) vprintf
(
	.param .b64 vprintf_param_0,
	.param .b64 vprintf_param_1
)
;
.global .align 1 .b8 $str[7] = {119, 58, 32, 37, 100, 10};

.visible .entry _Z9averagePxPiS_(
	.param .u64 .ptr .align 1 _Z9averagePxPiS__param_0,
	.param .u64 .ptr .align 1 _Z9averagePxPiS__param_1
)
{
	.local .align 8 .b8 	__local_depot0[8];
	.reg .b64 	%SP;
	.reg .b64 	%SPL;
	.reg .pred 	%p<2>;
	.reg .b32 	%r<8>;
	.reg .b64 	%rd<12>;

	mov.u64 	%SPL, __local_depot0;
	cvta.local.u64 	%SP, %SPL;
	ld.param.u64 	%rd1, [_Z9averagePxPiS__param_0];
	ld.param.u64 	%rd2, [_Z9averagePxPiS__param_1];
	add.u64 	%rd3, %SP, 0;
	add.u64 	%rd4, %SPL, 0;
	mov.u32 	%r1, %ctaid.x;
	st.local.u32 	[%rd4], %r1;
	mov.u64 	%rd5, $str;
	cvta.global.u64 	%rd6, %rd5;
	{ // callseq 0, 0
	.param .b64 param0;
	st.param.b64 	[param0], %rd6;
	.param .b64 param1;
	st.param.b64 	[param1], %rd3;
	.param .b32 retval0;
	call.uni (retval0), 
	vprintf, 
	(
	param0, 
	param1
	);
	ld.param.b32 	%r2, [retval0];
	} // callseq 0
	setp.gt.u32 	%p1, %r1, 99;
	@%p1 bra 	$L__BB0_2;
	cvta.to.global.u64 	%rd7, %rd1;
	cvta.to.global.u64 	%rd8, %rd2;
	mul.wide.u32 	%rd9, %r1, 4;
	add.s64 	%rd10, %rd7, %rd9;
	ld.global.u32 	%r4, [%rd10];
	shr.u32 	%r5, %r4, 31;
	add.s32 	%r6, %r4, %r5;
	shr.s32 	%r7, %r6, 1;
	add.s64 	%rd11, %rd8, %rd9;
	st.global.u32 	[%rd11], %r7;
$L__BB0_2:
	ret;

}


// ===== COMPILED SASS (sm_100) =====

	.target	sm_100

	.elftype	@"ET_EXEC"


//--------------------- .note.nv.tkinfo           --------------------------
	.section	.note.nv.tkinfo,"",@"SHT_NOTE"
	.sectionflags	@"SHF_NOTE_NV_TKINFO"
	.tkinfo
        /*0018*/ 	.word	0x00000002
        /*0030*/ 	.string	""
        /*0030*/ 	.string	"ptxas"
        /*0030*/ 	.string	"Cuda compilation tools, release 13.0, V13.0.88"
        /*0030*/ 	.string	"Build cuda_13.0.r13.0/compiler.36424714_0"
        /*0030*/ 	.string	"-arch sm_100 -m 64 "



//--------------------- .note.nv.cuinfo           --------------------------
	.section	.note.nv.cuinfo,"",@"SHT_NOTE"
	.sectionflags	@"SHF_NOTE_NV_CUINFO"
        /*0018*/ 	.short	0x0002
        /*001a*/ 	.short	0x0064
        /*001c*/ 	.short	0x0082
	.zero		2


//--------------------- .nv.info                  --------------------------
	.section	.nv.info,"",@"SHT_CUDA_INFO"
	.align	4


	//----- nvinfo : EIATTR_REGCOUNT
	.align		4
        /*0000*/ 	.byte	0x04, 0x2f
        /*0002*/ 	.short	(.L_2 - .L_1)
	.align		4
.L_1:
        /*0004*/ 	.word	index@(_Z9averagePxPiS_)
        /*0008*/ 	.word	0x00000018


	//----- nvinfo : EIATTR_FRAME_SIZE
	.align		4
.L_2:
        /*000c*/ 	.byte	0x04, 0x11
        /*000e*/ 	.short	(.L_4 - .L_3)
	.align		4
.L_3:
        /*0010*/ 	.word	index@(_Z9averagePxPiS_)
        /*0014*/ 	.word	0x00000008


	//----- nvinfo : EIATTR_MIN_STACK_SIZE
	.align		4
.L_4:
        /*0018*/ 	.byte	0x04, 0x12
        /*001a*/ 	.short	(.L_6 - .L_5)
	.align		4
.L_5:
        /*001c*/ 	.word	index@(_Z9averagePxPiS_)
        /*0020*/ 	.word	0x00000008
.L_6:


//--------------------- .nv.compat                --------------------------
	.section	.nv.compat,"",@"SHT_CUDA_COMPAT_INFO"
	.align	4
        /*0000*/ 	.byte	0x02, 0x09, 0x00, 0x00, 0x02, 0x02, 0x01, 0x00, 0x02, 0x05, 0x05, 0x00, 0x03, 0x07, 0x01, 0x01
        /*0010*/ 	.byte	0x02, 0x03, 0x00, 0x00, 0x02, 0x06, 0x01, 0x00, 0x04, 0x0b, 0x08, 0x00, 0x09, 0x00, 0x00, 0x00
        /*0020*/ 	.byte	0x00, 0x00, 0x00, 0x00


//--------------------- .nv.info._Z9averagePxPiS_ --------------------------
	.section	.nv.info._Z9averagePxPiS_,"",@"SHT_CUDA_INFO"
	.sectionflags	@""
	.align	4


	//----- nvinfo : EIATTR_CUDA_API_VERSION
	.align		4
        /*0000*/ 	.byte	0x04, 0x37
        /*0002*/ 	.short	(.L_8 - .L_7)
.L_7:
        /*0004*/ 	.word	0x00000082


	//----- nvinfo : EIATTR_KPARAM_INFO
	.align		4
.L_8:
        /*0008*/ 	.byte	0x04, 0x17
        /*000a*/ 	.short	(.L_10 - .L_9)
.L_9:
        /*000c*/ 	.word	0x00000000
        /*0010*/ 	.short	0x0001
        /*0012*/ 	.short	0x0008
        /*0014*/ 	.byte	0x00, 0xf5, 0x21, 0x00


	//----- nvinfo : EIATTR_KPARAM_INFO
	.align		4
.L_10:
        /*0018*/ 	.byte	0x04, 0x17
        /*001a*/ 	.short	(.L_12 - .L_11)
.L_11:
        /*001c*/ 	.word	0x00000000
        /*0020*/ 	.short	0x0000
        /*0022*/ 	.short	0x0000
        /*0024*/ 	.byte	0x00, 0xf5, 0x21, 0x00


	//----- nvinfo : EIATTR_SPARSE_MMA_MASK
	.align		4
.L_12:
        /*0028*/ 	.byte	0x03, 0x50
        /*002a*/ 	.short	0x0000


	//----- nvinfo : EIATTR_MAXREG_COUNT
	.align		4
        /*002c*/ 	.byte	0x03, 0x1b
        /*002e*/ 	.short	0x00ff


	//----- nvinfo : EIATTR_EXTERNS
	.align		4
        /*0030*/ 	.byte	0x04, 0x0f
        /*0032*/ 	.short	(.L_14 - .L_13)


	//   ....[0]....
	.align		4
.L_13:
        /*0034*/ 	.word	index@(vprintf)


	//----- nvinfo : EIATTR_MERCURY_ISA_VERSION
	.align		4
.L_14:
        /*0038*/ 	.byte	0x03, 0x5f
        /*003a*/ 	.short	0x0101


	//----- nvinfo : EIATTR_VRC_CTA_INIT_COUNT
	.align		4
        /*003c*/ 	.byte	0x02, 0x4a
	.zero		1
	.zero		1


	//----- nvinfo : EIATTR_SYSCALL_OFFSETS
	.align		4
        /*0040*/ 	.byte	0x04, 0x46
        /*0042*/ 	.short	(.L_16 - .L_15)


	//   ....[0]....
.L_15:
        /*0044*/ 	.word	0x000000e0


	//----- nvinfo : EIATTR_EXIT_INSTR_OFFSETS
	.align		4
.L_16:
        /*0048*/ 	.byte	0x04, 0x1c
        /*004a*/ 	.short	(.L_18 - .L_17)


	//   ....[0]....
.L_17:
        /*004c*/ 	.word	0x00000100


	//   ....[1]....
        /*0050*/ 	.word	0x000001a0


	//----- nvinfo : EIATTR_CBANK_PARAM_SIZE
	.align		4
.L_18:
        /*0054*/ 	.byte	0x03, 0x19
        /*0056*/ 	.short	0x0010


	//----- nvinfo : EIATTR_PARAM_CBANK
	.align		4
        /*0058*/ 	.byte	0x04, 0x0a
        /*005a*/ 	.short	(.L_20 - .L_19)
	.align		4
.L_19:
        /*005c*/ 	.word	index@(.nv.constant0._Z9averagePxPiS_)
        /*0060*/ 	.short	0x0380
        /*0062*/ 	.short	0x0010


	//----- nvinfo : EIATTR_SW_WAR
	.align		4
.L_20:
        /*0064*/ 	.byte	0x04, 0x36
        /*0066*/ 	.short	(.L_22 - .L_21)
.L_21:
        /*0068*/ 	.word	0x00000008
.L_22:


//--------------------- .nv.callgraph             --------------------------
	.section	.nv.callgraph,"",@"SHT_CUDA_CALLGRAPH"
	.align	4
	.sectionentsize	8
	.align		4
        /*0000*/ 	.word	0x00000000
	.align		4
        /*0004*/ 	.word	0xffffffff
	.align		4
        /*0008*/ 	.word	index@(_Z9averagePxPiS_)
	.align		4
        /*000c*/ 	.word	index@(vprintf)
	.align		4
        /*0010*/ 	.word	0x00000000
	.align		4
        /*0014*/ 	.word	0xfffffffe
	.align		4
        /*0018*/ 	.word	0x00000000
	.align		4
        /*001c*/ 	.word	0xfffffffd
	.align		4
        /*0020*/ 	.word	0x00000000
	.align		4
        /*0024*/ 	.word	0xfffffffc


//--------------------- .nv.constant4             --------------------------
	.section	.nv.constant4,"a",@progbits
	.align	8
	.align		8
.nv.constant4:
        /*0000*/ 	.dword	vprintf
	.align		8
        /*0008*/ 	.dword	$str


//--------------------- .text._Z9averagePxPiS_    --------------------------
	.section	.text._Z9averagePxPiS_,"ax",@progbits
	.align	128
        .global         _Z9averagePxPiS_
        .type           _Z9averagePxPiS_,@function
        .size           _Z9averagePxPiS_,(.L_x_2 - _Z9averagePxPiS_)
        .other          _Z9averagePxPiS_,@"STO_CUDA_ENTRY STV_DEFAULT"
_Z9averagePxPiS_:
.text._Z9averagePxPiS_:
[----:B------:R-:W0:Y:S01]  /*0000*/  LDC R1, c[0x0][0x37c] ;  /* 0x0000df00ff017b82 */ /* 0x000e220000000800 */
[----:B------:R-:W1:Y:S01]  /*0010*/  S2R R2, SR_CTAID.X ;  /* 0x0000000000027919 */ /* 0x000e620000002500 */
[----:B0-----:R-:W-:Y:S01]  /*0020*/  VIADD R1, R1, 0xfffffff8 ;  /* 0xfffffff801017836 */ /* 0x001fe20000000000 */
[----:B------:R-:W-:Y:S01]  /*0030*/  MOV R0, 0x0 ;  /* 0x0000000000007802 */ /* 0x000fe20000000f00 */
[----:B------:R-:W0:Y:S04]  /*0040*/  LDCU UR4, c[0x0][0x2f8] ;  /* 0x00005f00ff0477ac */ /* 0x000e280008000800 */
[----:B------:R2:W3:Y:S01]  /*0050*/  LDC.64 R8, c[0x4][R0] ;  /* 0x0100000000087b82 */ /* 0x0004e20000000a00 */
[----:B------:R-:W4:Y:S01]  /*0060*/  LDCU.64 UR6, c[0x4][0x8] ;  /* 0x01000100ff0677ac */ /* 0x000f220008000a00 */
[----:B------:R-:W5:Y:S01]  /*0070*/  LDCU UR5, c[0x0][0x2fc] ;  /* 0x00005f80ff0577ac */ /* 0x000f620008000800 */
[----:B0-----:R-:W-:Y:S01]  /*0080*/  IADD3 R6, P0, PT, R1, UR4, RZ ;  /* 0x0000000401067c10 */ /* 0x001fe2000ff1e0ff */
[----:B----4-:R-:W-:-:S02]  /*0090*/  IMAD.U32 R4, RZ, RZ, UR6 ;  /* 0x00000006ff047e24 */ /* 0x010fc4000f8e00ff */
[----:B------:R-:W-:Y:S02]  /*00a0*/  IMAD.U32 R5, RZ, RZ, UR7 ;  /* 0x00000007ff057e24 */ /* 0x000fe4000f8e00ff */
[----:B-----5:R-:W-:Y:S01]  /*00b0*/  IMAD.X R7, RZ, RZ, UR5, P0 ;  /* 0x00000005ff077e24 */ /* 0x020fe200080e06ff */
[----:B-1----:R2:W-:Y:S07]  /*00c0*/  STL [R1], R2 ;  /* 0x0000000201007387 */ /* 0x0025ee0000100800 */
[----:B------:R-:W-:-:S07]  /*00d0*/  LEPC R20, `(.L_x_0) ;  /* 0x000000001014794e */ /* 0x000fce0000000000 */
[----:B--23--:R-:W-:Y:S05]  /*00e0*/  CALL.ABS.NOINC R8 ;  /* 0x0000000008007343 */ /* 0x00cfea0003c00000 */
.L_x_0:
[----:B------:R-:W-:-:S13]  /*00f0*/  ISETP.GT.U32.AND P0, PT, R2, 0x63, PT ;  /* 0x000000630200780c */ /* 0x000fda0003f04070 */
[----:B------:R-:W-:Y:S05]  /*0100*/  @P0 EXIT ;  /* 0x000000000000094d */ /* 0x000fea0003800000 */
[----:B------:R-:W0:Y:S01]  /*0110*/  LDC.64 R4, c[0x0][0x380] ;  /* 0x0000e000ff047b82 */ /* 0x000e220000000a00 */
[----:B------:R-:W1:Y:S07]  /*0120*/  LDCU.64 UR4, c[0x0][0x358] ;  /* 0x00006b00ff0477ac */ /* 0x000e6e0008000a00 */
[----:B------:R-:W2:Y:S01]  /*0130*/  LDC.64 R6, c[0x0][0x388] ;  /* 0x0000e200ff067b82 */ /* 0x000ea20000000a00 */
[----:B0-----:R-:W-:-:S06]  /*0140*/  IMAD.WIDE.U32 R4, R2, 0x4, R4 ;  /* 0x0000000402047825 */ /* 0x001fcc00078e0004 */
[----:B-1----:R-:W3:Y:S01]  /*0150*/  LDG.E R4, desc[UR4][R4.64] ;  /* 0x0000000404047981 */ /* 0x002ee2000c1e1900 */
[----:B--2---:R-:W-:Y:S01]  /*0160*/  IMAD.WIDE.U32 R2, R2, 0x4, R6 ;  /* 0x0000000402027825 */ /* 0x004fe200078e0006 */
[----:B---3--:R-:W-:-:S04]  /*0170*/  LEA.HI R0, R4, R4, RZ, 0x1 ;  /* 0x0000000404007211 */ /* 0x008fc800078f08ff */
[----:B------:R-:W-:-:S05]  /*0180*/  SHF.R.S32.HI R7, RZ, 0x1, R0 ;  /* 0x00000001ff077819 */ /* 0x000fca0000011400 */
[----:B------:R-:W-:Y:S01]  /*0190*/  STG.E desc[UR4][R2.64], R7 ;  /* 0x0000000702007986 */ /* 0x000fe2000c101904 */
[----:B------:R-:W-:Y:S05]  /*01a0*/  EXIT ;  /* 0x000000000000794d */ /* 0x000fea0003800000 */
.L_x_1:
[----:B------:R-:W-:-:S00]  /*01b0*/  BRA `(.L_x_1) ;  /* 0xfffffffc00fc7947 */ /* 0x000fc0000383ffff */
[----:B------:R-:W-:-:S00]  /*01c0*/  NOP ;  /* 0x0000000000007918 */ /* 0x000fc00000000000 */
        /* <DEDUP_REMOVED lines=11> */
.L_x_2:


//--------------------- .nv.global.init           --------------------------
	.section	.nv.global.init,"aw",@progbits
.nv.global.init:
	.type		$str,@object
	.size		$str,(.L_0 - $str)
$str:
        /*0000*/ 	.byte	0x77, 0x3a, 0x20, 0x25, 0x64, 0x0a, 0x00
.L_0:


//--------------------- .nv.shared.reserved.0     --------------------------
	.section	.nv.shared.reserved.0,"aw",@nobits
	.weak		__nv_reservedSMEM_offset_0_alias
	.size		__nv_reservedSMEM_offset_0_alias, 0, 64
	.other		__nv_reservedSMEM_offset_0_alias,@"STO_CUDA_RESERVED_SHARED STV_DEFAULT"
__nv_reservedSMEM_offset_0_alias:
	.zero		0
	.zero		64


//--------------------- .nv.constant0._Z9averagePxPiS_ --------------------------
	.section	.nv.constant0._Z9averagePxPiS_,"a",@progbits
	.sectionflags	@""
	.align	4
.nv.constant0._Z9averagePxPiS_:
	.zero		912


//--------------------- SYMBOLS --------------------------

	.type		.nv.reservedSmem.offset0,@object
	.size		.nv.reservedSmem.offset0,0x4
	.type		vprintf,@function
